//
// Generated by NVIDIA NVVM Compiler
//
// Compiler Build ID: CL-36424714
// Cuda compilation tools, release 13.0, V13.0.88
// Based on NVVM 20.0.0
//

.version 9.0
.target sm_100
.address_size 64

	// .globl	_Z9vec_con_2PiS_i

.visible .entry _Z9vec_con_2PiS_i(
	.param .u64 .ptr .align 1 _Z9vec_con_2PiS_i_param_0,
	.param .u64 .ptr .align 1 _Z9vec_con_2PiS_i_param_1,
	.param .u32 _Z9vec_con_2PiS_i_param_2
)
{
	.reg .pred 	%p<5>;
	.reg .b32 	%r<18>;
	.reg .b64 	%rd<8>;

	ld.param.u64 	%rd3, [_Z9vec_con_2PiS_i_param_0];
	ld.param.u64 	%rd4, [_Z9vec_con_2PiS_i_param_1];
	mov.u32 	%r7, %tid.x;
	mov.u32 	%r8, %ctaid.x;
	mov.u32 	%r9, %ntid.x;
	mad.lo.s32 	%r1, %r8, %r9, %r7;
	setp.lt.s32 	%p1, %r1, 6;
	@%p1 bra 	$L__BB0_6;
	cvta.to.global.u64 	%rd5, %rd3;
	cvta.to.global.u64 	%rd6, %rd4;
	mul.wide.u32 	%rd7, %r1, 4;
	add.s64 	%rd1, %rd6, %rd7;
	max.u32 	%r11, %r1, 20;
	sub.s32 	%r12, %r11, %r1;
	add.s32 	%r2, %r12, 1;
	add.s64 	%rd2, %rd5, %rd7;
	mov.b32 	%r16, 0;
$L__BB0_2:
	setp.lt.u32 	%p2, %r1, 11;
	@%p2 bra 	$L__BB0_4;
	ld.global.u32 	%r17, [%rd1];
	bra.uni 	$L__BB0_5;
$L__BB0_4:
	setp.eq.s32 	%p3, %r1, 6;
	mov.b32 	%r17, 1;
	@%p3 bra 	$L__BB0_6;
$L__BB0_5:
	ld.global.u32 	%r14, [%rd2];
	add.s32 	%r15, %r14, %r17;
	st.global.u32 	[%rd2], %r15;
	add.s32 	%r16, %r16, 1;
	setp.ne.s32 	%p4, %r16, %r2;
	@%p4 bra 	$L__BB0_2;
$L__BB0_6:
	ret;

}


// ===== COMPILED SASS (sm_100) =====

	.target	sm_100

	.elftype	@"ET_EXEC"


//--------------------- .note.nv.tkinfo           --------------------------
	.section	.note.nv.tkinfo,"",@"SHT_NOTE"
	.sectionflags	@"SHF_NOTE_NV_TKINFO"
	.tkinfo
        /*0018*/ 	.word	0x00000002
        /*0030*/ 	.string	""
        /*0030*/ 	.string	"ptxas"
        /*0030*/ 	.string	"Cuda compilation tools, release 13.0, V13.0.88"
        /*0030*/ 	.string	"Build cuda_13.0.r13.0/compiler.36424714_0"
        /*0030*/ 	.string	"-arch sm_100 -m 64 "



//--------------------- .note.nv.cuinfo           --------------------------
	.section	.note.nv.cuinfo,"",@"SHT_NOTE"
	.sectionflags	@"SHF_NOTE_NV_CUINFO"
        /*0018*/ 	.short	0x0002
        /*001a*/ 	.short	0x0064
        /*001c*/ 	.short	0x0082
	.zero		2


//--------------------- .nv.info                  --------------------------
	.section	.nv.info,"",@"SHT_CUDA_INFO"
	.align	4


	//----- nvinfo : EIATTR_REGCOUNT
	.align		4
        /*0000*/ 	.byte	0x04, 0x2f
        /*0002*/ 	.short	(.L_1 - .L_0)
	.align		4
.L_0:
        /*0004*/ 	.word	index@(_Z9vec_con_2PiS_i)
        /*0008*/ 	.word	0x0000000e


	//----- nvinfo : EIATTR_FRAME_SIZE
	.align		4
.L_1:
        /*000c*/ 	.byte	0x04, 0x11
        /*000e*/ 	.short	(.L_3 - .L_2)
	.align		4
.L_2:
        /*0010*/ 	.word	index@(_Z9vec_con_2PiS_i)
        /*0014*/ 	.word	0x00000000


	//----- nvinfo : EIATTR_MIN_STACK_SIZE
	.align		4
.L_3:
        /*0018*/ 	.byte	0x04, 0x12
        /*001a*/ 	.short	(.L_5 - .L_4)
	.align		4
.L_4:
        /*001c*/ 	.word	index@(_Z9vec_con_2PiS_i)
        /*0020*/ 	.word	0x00000000
.L_5:


//--------------------- .nv.compat                --------------------------
	.section	.nv.compat,"",@"SHT_CUDA_COMPAT_INFO"
	.align	4
        /*0000*/ 	.byte	0x02, 0x09, 0x00, 0x00, 0x02, 0x02, 0x01, 0x00, 0x02, 0x05, 0x05, 0x00, 0x03, 0x07, 0x01, 0x01
        /*0010*/ 	.byte	0x02, 0x03, 0x00, 0x00, 0x02, 0x06, 0x01, 0x00, 0x04, 0x0b, 0x08, 0x00, 0x09, 0x00, 0x00, 0x00
        /*0020*/ 	.byte	0x00, 0x00, 0x00, 0x00


//--------------------- .nv.info._Z9vec_con_2PiS_i --------------------------
	.section	.nv.info._Z9vec_con_2PiS_i,"",@"SHT_CUDA_INFO"
	.sectionflags	@""
	.align	4


	//----- nvinfo : EIATTR_CUDA_API_VERSION
	.align		4
        /*0000*/ 	.byte	0x04, 0x37
        /*0002*/ 	.short	(.L_7 - .L_6)
.L_6:
        /*0004*/ 	.word	0x00000082


	//----- nvinfo : EIATTR_KPARAM_INFO
	.align		4
.L_7:
        /*0008*/ 	.byte	0x04, 0x17
        /*000a*/ 	.short	(.L_9 - .L_8)
.L_8:
        /*000c*/ 	.word	0x00000000
        /*0010*/ 	.short	0x0002
        /*0012*/ 	.short	0x0010
        /*0014*/ 	.byte	0x00, 0xf0, 0x11, 0x00


	//----- nvinfo : EIATTR_KPARAM_INFO
	.align		4
.L_9:
        /*0018*/ 	.byte	0x04, 0x17
        /*001a*/ 	.short	(.L_11 - .L_10)
.L_10:
        /*001c*/ 	.word	0x00000000
        /*0020*/ 	.short	0x0001
        /*0022*/ 	.short	0x0008
        /*0024*/ 	.byte	0x00, 0xf5, 0x21, 0x00


	//----- nvinfo : EIATTR_KPARAM_INFO
	.align		4
.L_11:
        /*0028*/ 	.byte	0x04, 0x17
        /*002a*/ 	.short	(.L_13 - .L_12)
.L_12:
        /*002c*/ 	.word	0x00000000
        /*0030*/ 	.short	0x0000
        /*0032*/ 	.short	0x0000
        /*0034*/ 	.byte	0x00, 0xf5, 0x21, 0x00


	//----- nvinfo : EIATTR_SPARSE_MMA_MASK
	.align		4
.L_13:
        /*0038*/ 	.byte	0x03, 0x50
        /*003a*/ 	.short	0x0000


	//----- nvinfo : EIATTR_MAXREG_COUNT
	.align		4
        /*003c*/ 	.byte	0x03, 0x1b
        /*003e*/ 	.short	0x00ff


	//----- nvinfo : EIATTR_MERCURY_ISA_VERSION
	.align		4
        /*0040*/ 	.byte	0x03, 0x5f
        /*0042*/ 	.short	0x0101


	//----- nvinfo : EIATTR_VRC_CTA_INIT_COUNT
	.align		4
        /*0044*/ 	.byte	0x02, 0x4a
	.zero		1
	.zero		1


	//----- nvinfo : EIATTR_EXIT_INSTR_OFFSETS
	.align		4
        /*0048*/ 	.byte	0x04, 0x1c
        /*004a*/ 	.short	(.L_15 - .L_14)


	//   ....[0]....
.L_14:
        /*004c*/ 	.word	0x00000060


	//   ....[1]....
        /*0050*/ 	.word	0x00000170


	//   ....[2]....
        /*0054*/ 	.word	0x000001e0


	//----- nvinfo : EIATTR_CRS_STACK_SIZE
	.align		4
.L_15:
        /*0058*/ 	.byte	0x04, 0x1e
        /*005a*/ 	.short	(.L_17 - .L_16)
.L_16:
        /*005c*/ 	.word	0x00000000


	//----- nvinfo : EIATTR_CBANK_PARAM_SIZE
	.align		4
.L_17:
        /*0060*/ 	.byte	0x03, 0x19
        /*0062*/ 	.short	0x0014


	//----- nvinfo : EIATTR_PARAM_CBANK
	.align		4
        /*0064*/ 	.byte	0x04, 0x0a
        /*0066*/ 	.short	(.L_19 - .L_18)
	.align		4
.L_18:
        /*0068*/ 	.word	index@(.nv.constant0._Z9vec_con_2PiS_i)
        /*006c*/ 	.short	0x0380
        /*006e*/ 	.short	0x0014


	//----- nvinfo : EIATTR_SW_WAR
	.align		4
.L_19:
        /*0070*/ 	.byte	0x04, 0x36
        /*0072*/ 	.short	(.L_21 - .L_20)
.L_20:
        /*0074*/ 	.word	0x00000008
.L_21:


//--------------------- .nv.callgraph             --------------------------
	.section	.nv.callgraph,"",@"SHT_CUDA_CALLGRAPH"
	.align	4
	.sectionentsize	8
	.align		4
        /*0000*/ 	.word	0x00000000
	.align		4
        /*0004*/ 	.word	0xffffffff
	.align		4
        /*0008*/ 	.word	0x00000000
	.align		4
        /*000c*/ 	.word	0xfffffffe
	.align		4
        /*0010*/ 	.word	0x00000000
	.align		4
        /*0014*/ 	.word	0xfffffffd
	.align		4
        /*0018*/ 	.word	0x00000000
	.align		4
        /*001c*/ 	.word	0xfffffffc


//--------------------- .text._Z9vec_con_2PiS_i   --------------------------
	.section	.text._Z9vec_con_2PiS_i,"ax",@progbits
	.align	128
        .global         _Z9vec_con_2PiS_i
        .type           _Z9vec_con_2PiS_i,@function
        .size           _Z9vec_con_2PiS_i,(.L_x_5 - _Z9vec_con_2PiS_i)
        .other          _Z9vec_con_2PiS_i,@"STO_CUDA_ENTRY STV_DEFAULT"
_Z9vec_con_2PiS_i:
.text._Z9vec_con_2PiS_i:
[----:B------:R-:W-:Y:S01]  /*0000*/  LDC R1, c[0x0][0x37c] ;  /* 0x0000df00ff017b82 */ /* 0x000fe20000000800 */
[----:B------:R-:W0:Y:S07]  /*0010*/  S2R R7, SR_TID.X ;  /* 0x0000000000077919 */ /* 0x000e2e0000002100 */
[----:B------:R-:W0:Y:S08]  /*0020*/  S2UR UR4, SR_CTAID.X ;  /* 0x00000000000479c3 */ /* 0x000e300000002500 */
[----:B------:R-:W0:Y:S02]  /*0030*/  LDC R0, c[0x0][0x360] ;  /* 0x0000d800ff007b82 */ /* 0x000e240000000800 */
[----:B0-----:R-:W-:-:S05]  /*0040*/  IMAD R7, R0, UR4, R7 ;  /* 0x0000000400077c24 */ /* 0x001fca000f8e0207 */
[----:B------:R-:W-:-:S13]  /*0050*/  ISETP.GE.AND P0, PT, R7, 0x6, PT ;  /* 0x000000060700780c */ /* 0x000fda0003f06270 */
[----:B------:R-:W-:Y:S05]  /*0060*/  @!P0 EXIT ;  /* 0x000000000000894d */ /* 0x000fea0003800000 */
[----:B------:R-:W0:Y:S01]  /*0070*/  LDC.64 R2, c[0x0][0x388] ;  /* 0x0000e200ff027b82 */ /* 0x000e220000000a00 */
[C---:B------:R-:W-:Y:S01]  /*0080*/  VIMNMX.U32 R0, PT, PT, R7.reuse, 0x14, !PT ;  /* 0x0000001407007848 */ /* 0x040fe20007fe0000 */
[----:B------:R-:W-:Y:S01]  /*0090*/  IMAD.MOV.U32 R9, RZ, RZ, RZ ;  /* 0x000000ffff097224 */ /* 0x000fe200078e00ff */
[----:B------:R-:W-:Y:S01]  /*00a0*/  ISETP.GE.U32.AND P0, PT, R7, 0xb, PT ;  /* 0x0000000b0700780c */ /* 0x000fe20003f06070 */
[----:B------:R-:W1:Y:S01]  /*00b0*/  LDCU.64 UR4, c[0x0][0x358] ;  /* 0x00006b00ff0477ac */ /* 0x000e620008000a00 */
[----:B------:R-:W-:-:S03]  /*00c0*/  IADD3 R0, PT, PT, R0, 0x1, -R7 ;  /* 0x0000000100007810 */ /* 0x000fc60007ffe807 */
[----:B------:R-:W2:Y:S01]  /*00d0*/  LDC.64 R4, c[0x0][0x380] ;  /* 0x0000e000ff047b82 */ /* 0x000ea20000000a00 */
[----:B0-----:R-:W-:-:S04]  /*00e0*/  IMAD.WIDE.U32 R2, R7, 0x4, R2 ;  /* 0x0000000407027825 */ /* 0x001fc800078e0002 */
[----:B-12---:R-:W-:-:S07]  /*00f0*/  IMAD.WIDE.U32 R4, R7, 0x4, R4 ;  /* 0x0000000407047825 */ /* 0x006fce00078e0004 */
.L_x_3:
[----:B------:R-:W-:Y:S01]  /*0100*/  VIADD R9, R9, 0x1 ;  /* 0x0000000109097836 */ /* 0x000fe20000000000 */
[----:B------:R-:W-:Y:S04]  /*0110*/  BSSY.RECONVERGENT B0, `(.L_x_0) ;  /* 0x0000008000007945 */ /* 0x000fe80003800200 */
[----:B------:R-:W-:Y:S01]  /*0120*/  ISETP.NE.AND P2, PT, R9, R0, PT ;  /* 0x000000000900720c */ /* 0x000fe20003f45270 */
[----:B01----:R-:W-:-:S12]  /*0130*/  @!P0 BRA `(.L_x_1) ;  /* 0x0000000000088947 */ /* 0x003fd80003800000 */
[----:B------:R0:W5:Y:S01]  /*0140*/  LDG.E R6, desc[UR4][R2.64] ;  /* 0x0000000402067981 */ /* 0x000162000c1e1900 */
[----:B------:R-:W-:Y:S05]  /*0150*/  BRA `(.L_x_2) ;  /* 0x00000000000c7947 */ /* 0x000fea0003800000 */
.L_x_1:
[----:B------:R-:W-:-:S13]  /*0160*/  ISETP.NE.AND P1, PT, R7, 0x6, PT ;  /* 0x000000060700780c */ /* 0x000fda0003f25270 */
[----:B------:R-:W-:Y:S05]  /*0170*/  @!P1 EXIT ;  /* 0x000000000000994d */ /* 0x000fea0003800000 */
[----:B------:R-:W-:-:S07]  /*0180*/  HFMA2 R6, -RZ, RZ, 0, 5.9604644775390625e-08 ;  /* 0x00000001ff067431 */ /* 0x000fce00000001ff */
.L_x_2:
[----:B------:R-:W-:Y:S05]  /*0190*/  BSYNC.RECONVERGENT B0 ;  /* 0x0000000000007941 */ /* 0x000fea0003800200 */
.L_x_0:
[----:B------:R-:W2:Y:S02]  /*01a0*/  LDG.E R11, desc[UR4][R4.64] ;  /* 0x00000004040b7981 */ /* 0x000ea4000c1e1900 */
[----:B--2--5:R-:W-:-:S05]  /*01b0*/  IMAD.IADD R11, R11, 0x1, R6 ;  /* 0x000000010b0b7824 */ /* 0x024fca00078e0206 */
[----:B------:R1:W-:Y:S01]  /*01c0*/  STG.E desc[UR4][R4.64], R11 ;  /* 0x0000000b04007986 */ /* 0x0003e2000c101904 */
[----:B------:R-:W-:Y:S05]  /*01d0*/  @P2 BRA `(.L_x_3) ;  /* 0xfffffffc00c82947 */ /* 0x000fea000383ffff */
[----:B------:R-:W-:Y:S05]  /*01e0*/  EXIT ;  /* 0x000000000000794d */ /* 0x000fea0003800000 */
.L_x_4:
[----:B------:R-:W-:-:S00]  /*01f0*/  BRA `(.L_x_4) ;  /* 0xfffffffc00fc7947 */ /* 0x000fc0000383ffff */
[----:B------:R-:W-:-:S00]  /*0200*/  NOP ;  /* 0x0000000000007918 */ /* 0x000fc00000000000 */
[----:B------:R-:W-:-:S00]  /*0210*/  NOP ;  /* 0x0000000000007918 */ /* 0x000fc00000000000 */
[----:B------:R-:W-:-:S00]  /*0220*/  NOP ;  /* 0x0000000000007918 */ /* 0x000fc00000000000 */
[----:B------:R-:W-:-:S00]  /*0230*/  NOP ;  /* 0x0000000000007918 */ /* 0x000fc00000000000 */
[----:B------:R-:W-:-:S00]  /*0240*/  NOP ;  /* 0x0000000000007918 */ /* 0x000fc00000000000 */
[----:B------:R-:W-:-:S00]  /*0250*/  NOP ;  /* 0x0000000000007918 */ /* 0x000fc00000000000 */
[----:B------:R-:W-:-:S00]  /*0260*/  NOP ;  /* 0x0000000000007918 */ /* 0x000fc00000000000 */
[----:B------:R-:W-:-:S00]  /*0270*/  NOP ;  /* 0x0000000000007918 */ /* 0x000fc00000000000 */
.L_x_5:


//--------------------- .nv.shared.reserved.0     --------------------------
	.section	.nv.shared.reserved.0,"aw",@nobits
	.weak		__nv_reservedSMEM_offset_0_alias
	.size		__nv_reservedSMEM_offset_0_alias, 0, 64
	.other		__nv_reservedSMEM_offset_0_alias,@"STO_CUDA_RESERVED_SHARED STV_DEFAULT"
__nv_reservedSMEM_offset_0_alias:
	.zero		0
	.zero		64


//--------------------- .nv.constant0._Z9vec_con_2PiS_i --------------------------
	.section	.nv.constant0._Z9vec_con_2PiS_i,"a",@progbits
	.sectionflags	@""
	.align	4
.nv.constant0._Z9vec_con_2PiS_i:
	.zero		916


//--------------------- SYMBOLS --------------------------

	.type		.nv.reservedSmem.offset0,@object
	.size		.nv.reservedSmem.offset0,0x4
